//
// Generated by NVIDIA NVVM Compiler
//
// Compiler Build ID: CL-36424714
// Cuda compilation tools, release 13.0, V13.0.88
// Based on NVVM 20.0.0
//

.version 9.0
.target sm_100
.address_size 64

	// .globl	_Z13softmaxKernelPfS_i

.visible .entry _Z13softmaxKernelPfS_i(
	.param .u64 .ptr .align 1 _Z13softmaxKernelPfS_i_param_0,
	.param .u64 .ptr .align 1 _Z13softmaxKernelPfS_i_param_1,
	.param .u32 _Z13softmaxKernelPfS_i_param_2
)
{
	.reg .pred 	%p<11>;
	.reg .b32 	%r<55>;
	.reg .b32 	%f<210>;
	.reg .b64 	%rd<19>;

	ld.param.u64 	%rd6, [_Z13softmaxKernelPfS_i_param_0];
	ld.param.u64 	%rd5, [_Z13softmaxKernelPfS_i_param_1];
	ld.param.u32 	%r13, [_Z13softmaxKernelPfS_i_param_2];
	cvta.to.global.u64 	%rd1, %rd6;
	mov.u32 	%r14, %tid.x;
	mov.u32 	%r15, %ctaid.x;
	mov.u32 	%r16, %ntid.x;
	mad.lo.s32 	%r1, %r15, %r16, %r14;
	setp.ge.s32 	%p1, %r1, %r13;
	@%p1 bra 	$L__BB0_14;
	mul.wide.s32 	%rd7, %r1, 4;
	add.s64 	%rd8, %rd1, %rd7;
	ld.global.f32 	%f1, [%rd8];
	setp.lt.s32 	%p2, %r13, 1;
	mov.f32 	%f209, 0f00000000;
	@%p2 bra 	$L__BB0_13;
	and.b32  	%r2, %r13, 7;
	setp.lt.u32 	%p3, %r13, 8;
	mov.f32 	%f209, 0f00000000;
	mov.b32 	%r53, 0;
	@%p3 bra 	$L__BB0_5;
	and.b32  	%r53, %r13, 2147483640;
	neg.s32 	%r51, %r53;
	add.s64 	%rd18, %rd1, 16;
	mov.f32 	%f209, 0f00000000;
$L__BB0_4:
	.pragma "nounroll";
	ld.global.f32 	%f18, [%rd18+-16];
	fma.rn.f32 	%f19, %f18, 0f3BBB989D, 0f3F000000;
	cvt.sat.f32.f32 	%f20, %f19;
	mov.f32 	%f21, 0f4B400001;
	mov.f32 	%f22, 0f437C0000;
	fma.rm.f32 	%f23, %f20, %f22, %f21;
	add.f32 	%f24, %f23, 0fCB40007F;
	neg.f32 	%f25, %f24;
	fma.rn.f32 	%f26, %f18, 0f3FB8AA3B, %f25;
	fma.rn.f32 	%f27, %f18, 0f32A57060, %f26;
	mov.b32 	%r18, %f23;
	shl.b32 	%r19, %r18, 23;
	mov.b32 	%f28, %r19;
	ex2.approx.ftz.f32 	%f29, %f27;
	fma.rn.f32 	%f30, %f29, %f28, %f209;
	ld.global.f32 	%f31, [%rd18+-12];
	fma.rn.f32 	%f32, %f31, 0f3BBB989D, 0f3F000000;
	cvt.sat.f32.f32 	%f33, %f32;
	fma.rm.f32 	%f34, %f33, %f22, %f21;
	add.f32 	%f35, %f34, 0fCB40007F;
	neg.f32 	%f36, %f35;
	fma.rn.f32 	%f37, %f31, 0f3FB8AA3B, %f36;
	fma.rn.f32 	%f38, %f31, 0f32A57060, %f37;
	mov.b32 	%r20, %f34;
	shl.b32 	%r21, %r20, 23;
	mov.b32 	%f39, %r21;
	ex2.approx.ftz.f32 	%f40, %f38;
	fma.rn.f32 	%f41, %f40, %f39, %f30;
	ld.global.f32 	%f42, [%rd18+-8];
	fma.rn.f32 	%f43, %f42, 0f3BBB989D, 0f3F000000;
	cvt.sat.f32.f32 	%f44, %f43;
	fma.rm.f32 	%f45, %f44, %f22, %f21;
	add.f32 	%f46, %f45, 0fCB40007F;
	neg.f32 	%f47, %f46;
	fma.rn.f32 	%f48, %f42, 0f3FB8AA3B, %f47;
	fma.rn.f32 	%f49, %f42, 0f32A57060, %f48;
	mov.b32 	%r22, %f45;
	shl.b32 	%r23, %r22, 23;
	mov.b32 	%f50, %r23;
	ex2.approx.ftz.f32 	%f51, %f49;
	fma.rn.f32 	%f52, %f51, %f50, %f41;
	ld.global.f32 	%f53, [%rd18+-4];
	fma.rn.f32 	%f54, %f53, 0f3BBB989D, 0f3F000000;
	cvt.sat.f32.f32 	%f55, %f54;
	fma.rm.f32 	%f56, %f55, %f22, %f21;
	add.f32 	%f57, %f56, 0fCB40007F;
	neg.f32 	%f58, %f57;
	fma.rn.f32 	%f59, %f53, 0f3FB8AA3B, %f58;
	fma.rn.f32 	%f60, %f53, 0f32A57060, %f59;
	mov.b32 	%r24, %f56;
	shl.b32 	%r25, %r24, 23;
	mov.b32 	%f61, %r25;
	ex2.approx.ftz.f32 	%f62, %f60;
	fma.rn.f32 	%f63, %f62, %f61, %f52;
	ld.global.f32 	%f64, [%rd18];
	fma.rn.f32 	%f65, %f64, 0f3BBB989D, 0f3F000000;
	cvt.sat.f32.f32 	%f66, %f65;
	fma.rm.f32 	%f67, %f66, %f22, %f21;
	add.f32 	%f68, %f67, 0fCB40007F;
	neg.f32 	%f69, %f68;
	fma.rn.f32 	%f70, %f64, 0f3FB8AA3B, %f69;
	fma.rn.f32 	%f71, %f64, 0f32A57060, %f70;
	mov.b32 	%r26, %f67;
	shl.b32 	%r27, %r26, 23;
	mov.b32 	%f72, %r27;
	ex2.approx.ftz.f32 	%f73, %f71;
	fma.rn.f32 	%f74, %f73, %f72, %f63;
	ld.global.f32 	%f75, [%rd18+4];
	fma.rn.f32 	%f76, %f75, 0f3BBB989D, 0f3F000000;
	cvt.sat.f32.f32 	%f77, %f76;
	fma.rm.f32 	%f78, %f77, %f22, %f21;
	add.f32 	%f79, %f78, 0fCB40007F;
	neg.f32 	%f80, %f79;
	fma.rn.f32 	%f81, %f75, 0f3FB8AA3B, %f80;
	fma.rn.f32 	%f82, %f75, 0f32A57060, %f81;
	mov.b32 	%r28, %f78;
	shl.b32 	%r29, %r28, 23;
	mov.b32 	%f83, %r29;
	ex2.approx.ftz.f32 	%f84, %f82;
	fma.rn.f32 	%f85, %f84, %f83, %f74;
	ld.global.f32 	%f86, [%rd18+8];
	fma.rn.f32 	%f87, %f86, 0f3BBB989D, 0f3F000000;
	cvt.sat.f32.f32 	%f88, %f87;
	fma.rm.f32 	%f89, %f88, %f22, %f21;
	add.f32 	%f90, %f89, 0fCB40007F;
	neg.f32 	%f91, %f90;
	fma.rn.f32 	%f92, %f86, 0f3FB8AA3B, %f91;
	fma.rn.f32 	%f93, %f86, 0f32A57060, %f92;
	mov.b32 	%r30, %f89;
	shl.b32 	%r31, %r30, 23;
	mov.b32 	%f94, %r31;
	ex2.approx.ftz.f32 	%f95, %f93;
	fma.rn.f32 	%f96, %f95, %f94, %f85;
	ld.global.f32 	%f97, [%rd18+12];
	fma.rn.f32 	%f98, %f97, 0f3BBB989D, 0f3F000000;
	cvt.sat.f32.f32 	%f99, %f98;
	fma.rm.f32 	%f100, %f99, %f22, %f21;
	add.f32 	%f101, %f100, 0fCB40007F;
	neg.f32 	%f102, %f101;
	fma.rn.f32 	%f103, %f97, 0f3FB8AA3B, %f102;
	fma.rn.f32 	%f104, %f97, 0f32A57060, %f103;
	mov.b32 	%r32, %f100;
	shl.b32 	%r33, %r32, 23;
	mov.b32 	%f105, %r33;
	ex2.approx.ftz.f32 	%f106, %f104;
	fma.rn.f32 	%f209, %f106, %f105, %f96;
	add.s32 	%r51, %r51, 8;
	add.s64 	%rd18, %rd18, 32;
	setp.ne.s32 	%p4, %r51, 0;
	@%p4 bra 	$L__BB0_4;
$L__BB0_5:
	setp.eq.s32 	%p5, %r2, 0;
	@%p5 bra 	$L__BB0_13;
	and.b32  	%r8, %r13, 3;
	setp.lt.u32 	%p6, %r2, 4;
	@%p6 bra 	$L__BB0_8;
	mul.wide.u32 	%rd9, %r53, 4;
	add.s64 	%rd10, %rd1, %rd9;
	ld.global.f32 	%f108, [%rd10];
	fma.rn.f32 	%f109, %f108, 0f3BBB989D, 0f3F000000;
	cvt.sat.f32.f32 	%f110, %f109;
	mov.f32 	%f111, 0f4B400001;
	mov.f32 	%f112, 0f437C0000;
	fma.rm.f32 	%f113, %f110, %f112, %f111;
	add.f32 	%f114, %f113, 0fCB40007F;
	neg.f32 	%f115, %f114;
	fma.rn.f32 	%f116, %f108, 0f3FB8AA3B, %f115;
	fma.rn.f32 	%f117, %f108, 0f32A57060, %f116;
	mov.b32 	%r34, %f113;
	shl.b32 	%r35, %r34, 23;
	mov.b32 	%f118, %r35;
	ex2.approx.ftz.f32 	%f119, %f117;
	fma.rn.f32 	%f120, %f119, %f118, %f209;
	ld.global.f32 	%f121, [%rd10+4];
	fma.rn.f32 	%f122, %f121, 0f3BBB989D, 0f3F000000;
	cvt.sat.f32.f32 	%f123, %f122;
	fma.rm.f32 	%f124, %f123, %f112, %f111;
	add.f32 	%f125, %f124, 0fCB40007F;
	neg.f32 	%f126, %f125;
	fma.rn.f32 	%f127, %f121, 0f3FB8AA3B, %f126;
	fma.rn.f32 	%f128, %f121, 0f32A57060, %f127;
	mov.b32 	%r36, %f124;
	shl.b32 	%r37, %r36, 23;
	mov.b32 	%f129, %r37;
	ex2.approx.ftz.f32 	%f130, %f128;
	fma.rn.f32 	%f131, %f130, %f129, %f120;
	ld.global.f32 	%f132, [%rd10+8];
	fma.rn.f32 	%f133, %f132, 0f3BBB989D, 0f3F000000;
	cvt.sat.f32.f32 	%f134, %f133;
	fma.rm.f32 	%f135, %f134, %f112, %f111;
	add.f32 	%f136, %f135, 0fCB40007F;
	neg.f32 	%f137, %f136;
	fma.rn.f32 	%f138, %f132, 0f3FB8AA3B, %f137;
	fma.rn.f32 	%f139, %f132, 0f32A57060, %f138;
	mov.b32 	%r38, %f135;
	shl.b32 	%r39, %r38, 23;
	mov.b32 	%f140, %r39;
	ex2.approx.ftz.f32 	%f141, %f139;
	fma.rn.f32 	%f142, %f141, %f140, %f131;
	ld.global.f32 	%f143, [%rd10+12];
	fma.rn.f32 	%f144, %f143, 0f3BBB989D, 0f3F000000;
	cvt.sat.f32.f32 	%f145, %f144;
	fma.rm.f32 	%f146, %f145, %f112, %f111;
	add.f32 	%f147, %f146, 0fCB40007F;
	neg.f32 	%f148, %f147;
	fma.rn.f32 	%f149, %f143, 0f3FB8AA3B, %f148;
	fma.rn.f32 	%f150, %f143, 0f32A57060, %f149;
	mov.b32 	%r40, %f146;
	shl.b32 	%r41, %r40, 23;
	mov.b32 	%f151, %r41;
	ex2.approx.ftz.f32 	%f152, %f150;
	fma.rn.f32 	%f209, %f152, %f151, %f142;
	add.s32 	%r53, %r53, 4;
$L__BB0_8:
	setp.eq.s32 	%p7, %r8, 0;
	@%p7 bra 	$L__BB0_13;
	setp.eq.s32 	%p8, %r8, 1;
	@%p8 bra 	$L__BB0_11;
	mul.wide.u32 	%rd11, %r53, 4;
	add.s64 	%rd12, %rd1, %rd11;
	ld.global.f32 	%f154, [%rd12];
	fma.rn.f32 	%f155, %f154, 0f3BBB989D, 0f3F000000;
	cvt.sat.f32.f32 	%f156, %f155;
	mov.f32 	%f157, 0f4B400001;
	mov.f32 	%f158, 0f437C0000;
	fma.rm.f32 	%f159, %f156, %f158, %f157;
	add.f32 	%f160, %f159, 0fCB40007F;
	neg.f32 	%f161, %f160;
	fma.rn.f32 	%f162, %f154, 0f3FB8AA3B, %f161;
	fma.rn.f32 	%f163, %f154, 0f32A57060, %f162;
	mov.b32 	%r42, %f159;
	shl.b32 	%r43, %r42, 23;
	mov.b32 	%f164, %r43;
	ex2.approx.ftz.f32 	%f165, %f163;
	fma.rn.f32 	%f166, %f165, %f164, %f209;
	ld.global.f32 	%f167, [%rd12+4];
	fma.rn.f32 	%f168, %f167, 0f3BBB989D, 0f3F000000;
	cvt.sat.f32.f32 	%f169, %f168;
	fma.rm.f32 	%f170, %f169, %f158, %f157;
	add.f32 	%f171, %f170, 0fCB40007F;
	neg.f32 	%f172, %f171;
	fma.rn.f32 	%f173, %f167, 0f3FB8AA3B, %f172;
	fma.rn.f32 	%f174, %f167, 0f32A57060, %f173;
	mov.b32 	%r44, %f170;
	shl.b32 	%r45, %r44, 23;
	mov.b32 	%f175, %r45;
	ex2.approx.ftz.f32 	%f176, %f174;
	fma.rn.f32 	%f209, %f176, %f175, %f166;
	add.s32 	%r53, %r53, 2;
$L__BB0_11:
	and.b32  	%r46, %r13, 1;
	setp.eq.b32 	%p9, %r46, 1;
	not.pred 	%p10, %p9;
	@%p10 bra 	$L__BB0_13;
	mul.wide.u32 	%rd13, %r53, 4;
	add.s64 	%rd14, %rd1, %rd13;
	ld.global.f32 	%f177, [%rd14];
	fma.rn.f32 	%f178, %f177, 0f3BBB989D, 0f3F000000;
	cvt.sat.f32.f32 	%f179, %f178;
	mov.f32 	%f180, 0f4B400001;
	mov.f32 	%f181, 0f437C0000;
	fma.rm.f32 	%f182, %f179, %f181, %f180;
	add.f32 	%f183, %f182, 0fCB40007F;
	neg.f32 	%f184, %f183;
	fma.rn.f32 	%f185, %f177, 0f3FB8AA3B, %f184;
	fma.rn.f32 	%f186, %f177, 0f32A57060, %f185;
	mov.b32 	%r47, %f182;
	shl.b32 	%r48, %r47, 23;
	mov.b32 	%f187, %r48;
	ex2.approx.ftz.f32 	%f188, %f186;
	fma.rn.f32 	%f209, %f188, %f187, %f209;
$L__BB0_13:
	fma.rn.f32 	%f189, %f1, 0f3BBB989D, 0f3F000000;
	cvt.sat.f32.f32 	%f190, %f189;
	mov.f32 	%f191, 0f4B400001;
	mov.f32 	%f192, 0f437C0000;
	fma.rm.f32 	%f193, %f190, %f192, %f191;
	add.f32 	%f194, %f193, 0fCB40007F;
	neg.f32 	%f195, %f194;
	fma.rn.f32 	%f196, %f1, 0f3FB8AA3B, %f195;
	fma.rn.f32 	%f197, %f1, 0f32A57060, %f196;
	ex2.approx.ftz.f32 	%f198, %f197;
	mov.b32 	%r49, %f193;
	shl.b32 	%r50, %r49, 23;
	mov.b32 	%f199, %r50;
	mul.f32 	%f200, %f198, %f199;
	div.rn.f32 	%f201, %f200, %f209;
	cvta.to.global.u64 	%rd15, %rd5;
	add.s64 	%rd17, %rd15, %rd7;
	st.global.f32 	[%rd17], %f201;
$L__BB0_14:
	ret;

}


// ===== COMPILED SASS (sm_100) =====

	.target	sm_100

	.elftype	@"ET_EXEC"


//--------------------- .note.nv.tkinfo           --------------------------
	.section	.note.nv.tkinfo,"",@"SHT_NOTE"
	.sectionflags	@"SHF_NOTE_NV_TKINFO"
	.tkinfo
        /*0018*/ 	.word	0x00000002
        /*0030*/ 	.string	""
        /*0030*/ 	.string	"ptxas"
        /*0030*/ 	.string	"Cuda compilation tools, release 13.0, V13.0.88"
        /*0030*/ 	.string	"Build cuda_13.0.r13.0/compiler.36424714_0"
        /*0030*/ 	.string	"-arch sm_100 -m 64 "



//--------------------- .note.nv.cuinfo           --------------------------
	.section	.note.nv.cuinfo,"",@"SHT_NOTE"
	.sectionflags	@"SHF_NOTE_NV_CUINFO"
        /*0018*/ 	.short	0x0002
        /*001a*/ 	.short	0x0064
        /*001c*/ 	.short	0x0082
	.zero		2


//--------------------- .nv.info                  --------------------------
	.section	.nv.info,"",@"SHT_CUDA_INFO"
	.align	4


	//----- nvinfo : EIATTR_REGCOUNT
	.align		4
        /*0000*/ 	.byte	0x04, 0x2f
        /*0002*/ 	.short	(.L_1 - .L_0)
	.align		4
.L_0:
        /*0004*/ 	.word	index@(_Z13softmaxKernelPfS_i)
        /*0008*/ 	.word	0x00000020


	//----- nvinfo : EIATTR_FRAME_SIZE
	.align		4
.L_1:
        /*000c*/ 	.byte	0x04, 0x11
        /*000e*/ 	.short	(.L_3 - .L_2)
	.align		4
.L_2:
        /*0010*/ 	.word	index@($__internal_0_$__cuda_sm3x_div_rn_noftz_f32_slowpath)
        /*0014*/ 	.word	0x00000000


	//----- nvinfo : EIATTR_FRAME_SIZE
	.align		4
.L_3:
        /*0018*/ 	.byte	0x04, 0x11
        /*001a*/ 	.short	(.L_5 - .L_4)
	.align		4
.L_4:
        /*001c*/ 	.word	index@(_Z13softmaxKernelPfS_i)
        /*0020*/ 	.word	0x00000000


	//----- nvinfo : EIATTR_MIN_STACK_SIZE
	.align		4
.L_5:
        /*0024*/ 	.byte	0x04, 0x12
        /*0026*/ 	.short	(.L_7 - .L_6)
	.align		4
.L_6:
        /*0028*/ 	.word	index@(_Z13softmaxKernelPfS_i)
        /*002c*/ 	.word	0x00000000
.L_7:


//--------------------- .nv.compat                --------------------------
	.section	.nv.compat,"",@"SHT_CUDA_COMPAT_INFO"
	.align	4
        /*0000*/ 	.byte	0x02, 0x09, 0x00, 0x00, 0x02, 0x02, 0x01, 0x00, 0x02, 0x05, 0x05, 0x00, 0x03, 0x07, 0x01, 0x01
        /*0010*/ 	.byte	0x02, 0x03, 0x00, 0x00, 0x02, 0x06, 0x01, 0x00, 0x04, 0x0b, 0x08, 0x00, 0x01, 0x00, 0x00, 0x00
        /*0020*/ 	.byte	0x00, 0x00, 0x00, 0x00


//--------------------- .nv.info._Z13softmaxKernelPfS_i --------------------------
	.section	.nv.info._Z13softmaxKernelPfS_i,"",@"SHT_CUDA_INFO"
	.sectionflags	@""
	.align	4


	//----- nvinfo : EIATTR_CUDA_API_VERSION
	.align		4
        /*0000*/ 	.byte	0x04, 0x37
        /*0002*/ 	.short	(.L_9 - .L_8)
.L_8:
        /*0004*/ 	.word	0x00000082


	//----- nvinfo : EIATTR_KPARAM_INFO
	.align		4
.L_9:
        /*0008*/ 	.byte	0x04, 0x17
        /*000a*/ 	.short	(.L_11 - .L_10)
.L_10:
        /*000c*/ 	.word	0x00000000
        /*0010*/ 	.short	0x0002
        /*0012*/ 	.short	0x0010
        /*0014*/ 	.byte	0x00, 0xf0, 0x11, 0x00


	//----- nvinfo : EIATTR_KPARAM_INFO
	.align		4
.L_11:
        /*0018*/ 	.byte	0x04, 0x17
        /*001a*/ 	.short	(.L_13 - .L_12)
.L_12:
        /*001c*/ 	.word	0x00000000
        /*0020*/ 	.short	0x0001
        /*0022*/ 	.short	0x0008
        /*0024*/ 	.byte	0x00, 0xf5, 0x21, 0x00


	//----- nvinfo : EIATTR_KPARAM_INFO
	.align		4
.L_13:
        /*0028*/ 	.byte	0x04, 0x17
        /*002a*/ 	.short	(.L_15 - .L_14)
.L_14:
        /*002c*/ 	.word	0x00000000
        /*0030*/ 	.short	0x0000
        /*0032*/ 	.short	0x0000
        /*0034*/ 	.byte	0x00, 0xf5, 0x21, 0x00


	//----- nvinfo : EIATTR_SPARSE_MMA_MASK
	.align		4
.L_15:
        /*0038*/ 	.byte	0x03, 0x50
        /*003a*/ 	.short	0x0000


	//----- nvinfo : EIATTR_MAXREG_COUNT
	.align		4
        /*003c*/ 	.byte	0x03, 0x1b
        /*003e*/ 	.short	0x00ff


	//----- nvinfo : EIATTR_MERCURY_ISA_VERSION
	.align		4
        /*0040*/ 	.byte	0x03, 0x5f
        /*0042*/ 	.short	0x0101


	//----- nvinfo : EIATTR_VRC_CTA_INIT_COUNT
	.align		4
        /*0044*/ 	.byte	0x02, 0x4a
	.zero		1
	.zero		1


	//----- nvinfo : EIATTR_EXIT_INSTR_OFFSETS
	.align		4
        /*0048*/ 	.byte	0x04, 0x1c
        /*004a*/ 	.short	(.L_17 - .L_16)


	//   ....[0]....
.L_16:
        /*004c*/ 	.word	0x00000070


	//   ....[1]....
        /*0050*/ 	.word	0x00000dd0


	//----- nvinfo : EIATTR_CRS_STACK_SIZE
	.align		4
.L_17:
        /*0054*/ 	.byte	0x04, 0x1e
        /*0056*/ 	.short	(.L_19 - .L_18)
.L_18:
        /*0058*/ 	.word	0x00000000


	//----- nvinfo : EIATTR_CBANK_PARAM_SIZE
	.align		4
.L_19:
        /*005c*/ 	.byte	0x03, 0x19
        /*005e*/ 	.short	0x0014


	//----- nvinfo : EIATTR_PARAM_CBANK
	.align		4
        /*0060*/ 	.byte	0x04, 0x0a
        /*0062*/ 	.short	(.L_21 - .L_20)
	.align		4
.L_20:
        /*0064*/ 	.word	index@(.nv.constant0._Z13softmaxKernelPfS_i)
        /*0068*/ 	.short	0x0380
        /*006a*/ 	.short	0x0014


	//----- nvinfo : EIATTR_SW_WAR
	.align		4
.L_21:
        /*006c*/ 	.byte	0x04, 0x36
        /*006e*/ 	.short	(.L_23 - .L_22)
.L_22:
        /*0070*/ 	.word	0x00000008
.L_23:


//--------------------- .nv.callgraph             --------------------------
	.section	.nv.callgraph,"",@"SHT_CUDA_CALLGRAPH"
	.align	4
	.sectionentsize	8
	.align		4
        /*0000*/ 	.word	0x00000000
	.align		4
        /*0004*/ 	.word	0xffffffff
	.align		4
        /*0008*/ 	.word	0x00000000
	.align		4
        /*000c*/ 	.word	0xfffffffe
	.align		4
        /*0010*/ 	.word	0x00000000
	.align		4
        /*0014*/ 	.word	0xfffffffd
	.align		4
        /*0018*/ 	.word	0x00000000
	.align		4
        /*001c*/ 	.word	0xfffffffc


//--------------------- .text._Z13softmaxKernelPfS_i --------------------------
	.section	.text._Z13softmaxKernelPfS_i,"ax",@progbits
	.align	128
        .global         _Z13softmaxKernelPfS_i
        .type           _Z13softmaxKernelPfS_i,@function
        .size           _Z13softmaxKernelPfS_i,(.L_x_19 - _Z13softmaxKernelPfS_i)
        .other          _Z13softmaxKernelPfS_i,@"STO_CUDA_ENTRY STV_DEFAULT"
_Z13softmaxKernelPfS_i:
.text._Z13softmaxKernelPfS_i:
[----:B------:R-:W-:Y:S01]  /*0000*/  LDC R1, c[0x0][0x37c] ;  /* 0x0000df00ff017b82 */ /* 0x000fe20000000800 */
[----:B------:R-:W0:Y:S07]  /*0010*/  S2R R7, SR_TID.X ;  /* 0x0000000000077919 */ /* 0x000e2e0000002100 */
[----:B------:R-:W0:Y:S01]  /*0020*/  S2UR UR4, SR_CTAID.X ;  /* 0x00000000000479c3 */ /* 0x000e220000002500 */
[----:B------:R-:W1:Y:S07]  /*0030*/  LDCU UR6, c[0x0][0x390] ;  /* 0x00007200ff0677ac */ /* 0x000e6e0008000800 */
[----:B------:R-:W0:Y:S02]  /*0040*/  LDC R0, c[0x0][0x360] ;  /* 0x0000d800ff007b82 */ /* 0x000e240000000800 */
[----:B0-----:R-:W-:-:S05]  /*0050*/  IMAD R7, R0, UR4, R7 ;  /* 0x0000000400077c24 */ /* 0x001fca000f8e0207 */
[----:B-1----:R-:W-:-:S13]  /*0060*/  ISETP.GE.AND P0, PT, R7, UR6, PT ;  /* 0x0000000607007c0c */ /* 0x002fda000bf06270 */
[----:B------:R-:W-:Y:S05]  /*0070*/  @P0 EXIT ;  /* 0x000000000000094d */ /* 0x000fea0003800000 */
[----:B------:R-:W0:Y:S01]  /*0080*/  LDC.64 R2, c[0x0][0x380] ;  /* 0x0000e000ff027b82 */ /* 0x000e220000000a00 */
[----:B------:R-:W1:Y:S01]  /*0090*/  LDCU.64 UR10, c[0x0][0x358] ;  /* 0x00006b00ff0a77ac */ /* 0x000e620008000a00 */
[----:B0-----:R-:W-:-:S05]  /*00a0*/  IMAD.WIDE R4, R7, 0x4, R2 ;  /* 0x0000000407047825 */ /* 0x001fca00078e0202 */
[----:B-1----:R0:W5:Y:S01]  /*00b0*/  LDG.E R0, desc[UR10][R4.64] ;  /* 0x0000000a04007981 */ /* 0x002162000c1e1900 */
[----:B------:R-:W-:Y:S01]  /*00c0*/  UISETP.GE.AND UP0, UPT, UR6, 0x1, UPT ;  /* 0x000000010600788c */ /* 0x000fe2000bf06270 */
[----:B------:R-:W-:-:S08]  /*00d0*/  HFMA2 R17, -RZ, RZ, 0, 0 ;  /* 0x00000000ff117431 */ /* 0x000fd000000001ff */
[----:B0-----:R-:W-:Y:S05]  /*00e0*/  BRA.U !UP0, `(.L_x_0) ;  /* 0x0000000908cc7547 */ /* 0x001fea000b800000 */
[----:B------:R-:W-:Y:S01]  /*00f0*/  UISETP.GE.U32.AND UP1, UPT, UR6, 0x8, UPT ;  /* 0x000000080600788c */ /* 0x000fe2000bf26070 */
[----:B------:R-:W-:Y:S01]  /*0100*/  MOV R17, RZ ;  /* 0x000000ff00117202 */ /* 0x000fe20000000f00 */
[----:B------:R-:W-:Y:S01]  /*0110*/  ULOP3.LUT UR7, UR6, 0x7, URZ, 0xc0, !UPT ;  /* 0x0000000706077892 */ /* 0x000fe2000f8ec0ff */
[----:B------:R-:W-:-:S03]  /*0120*/  MOV R9, RZ ;  /* 0x000000ff00097202 */ /* 0x000fc60000000f00 */
[----:B------:R-:W-:-:S03]  /*0130*/  UISETP.NE.AND UP0, UPT, UR7, URZ, UPT ;  /* 0x000000ff0700728c */ /* 0x000fc6000bf05270 */
[----:B------:R-:W-:Y:S08]  /*0140*/  BRA.U !UP1, `(.L_x_1) ;  /* 0x0000000509607547 */ /* 0x000ff0000b800000 */
[----:B------:R-:W0:Y:S01]  /*0150*/  LDCU.64 UR4, c[0x0][0x380] ;  /* 0x00007000ff0477ac */ /* 0x000e220008000a00 */
[----:B------:R-:W-:Y:S01]  /*0160*/  MOV R17, RZ ;  /* 0x000000ff00117202 */ /* 0x000fe20000000f00 */
[----:B------:R-:W-:-:S04]  /*0170*/  ULOP3.LUT UR8, UR6, 0x7ffffff8, URZ, 0xc0, !UPT ;  /* 0x7ffffff806087892 */ /* 0x000fc8000f8ec0ff */
[----:B------:R-:W-:Y:S02]  /*0180*/  UIADD3 UR9, UPT, UPT, -UR8, URZ, URZ ;  /* 0x000000ff08097290 */ /* 0x000fe4000fffe1ff */
[----:B------:R-:W-:Y:S01]  /*0190*/  MOV R9, UR8 ;  /* 0x0000000800097c02 */ /* 0x000fe20008000f00 */
[----:B0-----:R-:W-:-:S04]  /*01a0*/  UIADD3 UR4, UP1, UPT, UR4, 0x10, URZ ;  /* 0x0000001004047890 */ /* 0x001fc8000ff3e0ff */
[----:B------:R-:W-:Y:S02]  /*01b0*/  UIADD3.X UR5, UPT, UPT, URZ, UR5, URZ, UP1, !UPT ;  /* 0x00000005ff057290 */ /* 0x000fe40008ffe4ff */
[----:B------:R-:W-:-:S04]  /*01c0*/  MOV R4, UR4 ;  /* 0x0000000400047c02 */ /* 0x000fc80008000f00 */
[----:B------:R-:W-:-:S07]  /*01d0*/  MOV R5, UR5 ;  /* 0x0000000500057c02 */ /* 0x000fce0008000f00 */
.L_x_2:
[----:B------:R-:W2:Y:S04]  /*01e0*/  LDG.E R10, desc[UR10][R4.64+-0x10] ;  /* 0xfffff00a040a7981 */ /* 0x000ea8000c1e1900 */
[----:B------:R-:W3:Y:S04]  /*01f0*/  LDG.E R24, desc[UR10][R4.64+-0xc] ;  /* 0xfffff40a04187981 */ /* 0x000ee8000c1e1900 */
[----:B------:R-:W4:Y:S04]  /*0200*/  LDG.E R22, desc[UR10][R4.64+-0x8] ;  /* 0xfffff80a04167981 */ /* 0x000f28000c1e1900 */
[----:B------:R-:W4:Y:S04]  /*0210*/  LDG.E R18, desc[UR10][R4.64] ;  /* 0x0000000a04127981 */ /* 0x000f28000c1e1900 */
[----:B------:R-:W4:Y:S04]  /*0220*/  LDG.E R20, desc[UR10][R4.64+-0x4] ;  /* 0xfffffc0a04147981 */ /* 0x000f28000c1e1900 */
[----:B------:R-:W4:Y:S04]  /*0230*/  LDG.E R16, desc[UR10][R4.64+0x4] ;  /* 0x0000040a04107981 */ /* 0x000f28000c1e1900 */
[----:B------:R-:W4:Y:S04]  /*0240*/  LDG.E R14, desc[UR10][R4.64+0x8] ;  /* 0x0000080a040e7981 */ /* 0x000f28000c1e1900 */
[----:B------:R0:W4:Y:S01]  /*0250*/  LDG.E R12, desc[UR10][R4.64+0xc] ;  /* 0x00000c0a040c7981 */ /* 0x000122000c1e1900 */
[----:B------:R-:W-:Y:S01]  /*0260*/  HFMA2 R11, -RZ, RZ, 0.96630859375, -0.0022525787353515625 ;  /* 0x3bbb989dff0b7431 */ /* 0x000fe200000001ff */
[----:B------:R-:W-:Y:S01]  /*0270*/  MOV R6, 0x437c0000 ;  /* 0x437c000000067802 */ /* 0x000fe20000000f00 */
[----:B------:R-:W-:-:S04]  /*0280*/  UIADD3 UR9, UPT, UPT, UR9, 0x8, URZ ;  /* 0x0000000809097890 */ /* 0x000fc8000fffe0ff */
[----:B------:R-:W-:Y:S01]  /*0290*/  UISETP.NE.AND UP1, UPT, UR9, URZ, UPT ;  /* 0x000000ff0900728c */ /* 0x000fe2000bf25270 */
[----:B0-----:R-:W-:-:S04]  /*02a0*/  IADD3 R4, P0, PT, R4, 0x20, RZ ;  /* 0x0000002004047810 */ /* 0x001fc80007f1e0ff */
[----:B------:R-:W-:Y:S01]  /*02b0*/  IADD3.X R5, PT, PT, RZ, R5, RZ, P0, !PT ;  /* 0x00000005ff057210 */ /* 0x000fe200007fe4ff */
[----:B--2---:R-:W-:-:S04]  /*02c0*/  FFMA.SAT R15, R10, R11, 0.5 ;  /* 0x3f0000000a0f7423 */ /* 0x004fc8000000200b */
[----:B------:R-:W-:-:S04]  /*02d0*/  FFMA.RM R15, R15, R6, 12582913 ;  /* 0x4b4000010f0f7423 */ /* 0x000fc80000004006 */
[----:B------:R-:W-:-:S04]  /*02e0*/  FADD R13, R15, -12583039 ;  /* 0xcb40007f0f0d7421 */ /* 0x000fc80000000000 */
[----:B------:R-:W-:Y:S01]  /*02f0*/  FFMA R13, R10, 1.4426950216293334961, -R13 ;  /* 0x3fb8aa3b0a0d7823 */ /* 0x000fe2000000080d */
[----:B---3--:R-:W-:-:S03]  /*0300*/  FFMA.SAT R19, R24, R11, 0.5 ;  /* 0x3f00000018137423 */ /* 0x008fc6000000200b */
[----:B------:R-:W-:Y:S01]  /*0310*/  FFMA R26, R10, 1.925963033500011079e-08, R13 ;  /* 0x32a570600a1a7823 */ /* 0x000fe2000000000d */
[----:B------:R-:W-:-:S05]  /*0320*/  FFMA.RM R8, R19, R6, 12582913 ;  /* 0x4b40000113087423 */ /* 0x000fca0000004006 */
[----:B------:R-:W0:Y:S01]  /*0330*/  MUFU.EX2 R26, R26 ;  /* 0x0000001a001a7308 */ /* 0x000e220000000800 */
[----:B------:R-:W-:-:S04]  /*0340*/  FADD R13, R8, -12583039 ;  /* 0xcb40007f080d7421 */ /* 0x000fc80000000000 */
[----:B------:R-:W-:Y:S01]  /*0350*/  FFMA R13, R24, 1.4426950216293334961, -R13 ;  /* 0x3fb8aa3b180d7823 */ /* 0x000fe2000000080d */
[----:B----4-:R-:W-:-:S03]  /*0360*/  FFMA.SAT R19, R22, R11, 0.5 ;  /* 0x3f00000016137423 */ /* 0x010fc6000000200b */
[----:B------:R-:W-:Y:S01]  /*0370*/  FFMA R21, R24, 1.925963033500011079e-08, R13 ;  /* 0x32a5706018157823 */ /* 0x000fe2000000000d */
[----:B------:R-:W-:Y:S01]  /*0380*/  SHF.L.U32 R24, R15, 0x17, RZ ;  /* 0x000000170f187819 */ /* 0x000fe200000006ff */
[-C--:B------:R-:W-:Y:S01]  /*0390*/  FFMA.SAT R25, R18, R11.reuse, 0.5 ;  /* 0x3f00000012197423 */ /* 0x080fe2000000200b */
[----:B------:R-:W-:Y:S01]  /*03a0*/  FFMA.RM R10, R19, R6, 12582913 ;  /* 0x4b400001130a7423 */ /* 0x000fe20000004006 */
[----:B------:R-:W-:Y:S02]  /*03b0*/  FFMA.SAT R23, R20, R11, 0.5 ;  /* 0x3f00000014177423 */ /* 0x000fe4000000200b */
[----:B0-----:R-:W-:Y:S01]  /*03c0*/  FFMA R26, R24, R26, R17 ;  /* 0x0000001a181a7223 */ /* 0x001fe20000000011 */
[-C--:B------:R-:W-:Y:S01]  /*03d0*/  FFMA.RM R17, R25, R6.reuse, 12582913 ;  /* 0x4b40000119117423 */ /* 0x080fe20000004006 */
[----:B------:R-:W-:Y:S01]  /*03e0*/  FADD R19, R10, -12583039 ;  /* 0xcb40007f0a137421 */ /* 0x000fe20000000000 */
[----:B------:R-:W-:Y:S02]  /*03f0*/  FFMA.RM R13, R23, R6, 12582913 ;  /* 0x4b400001170d7423 */ /* 0x000fe40000004006 */
[----:B------:R-:W-:Y:S01]  /*0400*/  FADD R25, R17, -12583039 ;  /* 0xcb40007f11197421 */ /* 0x000fe20000000000 */
[----:B------:R-:W-:Y:S01]  /*0410*/  FFMA R19, R22, 1.4426950216293334961, -R19 ;  /* 0x3fb8aa3b16137823 */ /* 0x000fe20000000813 */
[----:B------:R-:W-:-:S02]  /*0420*/  FADD R23, R13, -12583039 ;  /* 0xcb40007f0d177421 */ /* 0x000fc40000000000 */
[----:B------:R-:W-:Y:S01]  /*0430*/  FFMA R25, R18, 1.4426950216293334961, -R25 ;  /* 0x3fb8aa3b12197823 */ /* 0x000fe20000000819 */
[----:B------:R-:W-:Y:S01]  /*0440*/  FFMA R19, R22, 1.925963033500011079e-08, R19 ;  /* 0x32a5706016137823 */ /* 0x000fe20000000013 */
[----:B------:R-:W-:Y:S01]  /*0450*/  FFMA R23, R20, 1.4426950216293334961, -R23 ;  /* 0x3fb8aa3b14177823 */ /* 0x000fe20000000817 */
[-C--:B------:R-:W-:Y:S01]  /*0460*/  FFMA.SAT R27, R16, R11.reuse, 0.5 ;  /* 0x3f000000101b7423 */ /* 0x080fe2000000200b */
[----:B------:R-:W-:Y:S01]  /*0470*/  FFMA R22, R18, 1.925963033500011079e-08, R25 ;  /* 0x32a5706012167823 */ /* 0x000fe20000000019 */
[-C--:B------:R-:W-:Y:S01]  /*0480*/  FFMA.SAT R25, R14, R11.reuse, 0.5 ;  /* 0x3f0000000e197423 */ /* 0x080fe2000000200b */
[----:B------:R-:W-:Y:S01]  /*0490*/  FFMA R23, R20, 1.925963033500011079e-08, R23 ;  /* 0x32a5706014177823 */ /* 0x000fe20000000017 */
[----:B------:R-:W0:Y:S01]  /*04a0*/  MUFU.EX2 R15, R21 ;  /* 0x00000015000f7308 */ /* 0x000e220000000800 */
[-C--:B------:R-:W-:Y:S01]  /*04b0*/  FFMA.RM R20, R27, R6.reuse, 12582913 ;  /* 0x4b4000011b147423 */ /* 0x080fe20000004006 */
[----:B------:R-:W-:Y:S01]  /*04c0*/  FFMA.RM R18, R25, R6, 12582913 ;  /* 0x4b40000119127423 */ /* 0x000fe20000004006 */
[----:B------:R-:W-:-:S02]  /*04d0*/  FFMA.SAT R25, R12, R11, 0.5 ;  /* 0x3f0000000c197423 */ /* 0x000fc4000000200b */
[----:B------:R-:W-:Y:S01]  /*04e0*/  FADD R27, R20, -12583039 ;  /* 0xcb40007f141b7421 */ /* 0x000fe20000000000 */
[----:B------:R-:W-:Y:S02]  /*04f0*/  FADD R11, R18, -12583039 ;  /* 0xcb40007f120b7421 */ /* 0x000fe40000000000 */
[----:B------:R-:W1:Y:S01]  /*0500*/  MUFU.EX2 R19, R19 ;  /* 0x0000001300137308 */ /* 0x000e620000000800 */
[----:B------:R-:W-:Y:S01]  /*0510*/  FFMA.RM R6, R25, R6, 12582913 ;  /* 0x4b40000119067423 */ /* 0x000fe20000004006 */
[----:B------:R-:W-:Y:S01]  /*0520*/  FFMA R27, R16, 1.4426950216293334961, -R27 ;  /* 0x3fb8aa3b101b7823 */ /* 0x000fe2000000081b */
[----:B------:R-:W-:Y:S02]  /*0530*/  FFMA R25, R14, 1.4426950216293334961, -R11 ;  /* 0x3fb8aa3b0e197823 */ /* 0x000fe4000000080b */
[----:B------:R-:W-:-:S03]  /*0540*/  FADD R29, R6, -12583039 ;  /* 0xcb40007f061d7421 */ /* 0x000fc60000000000 */
[----:B------:R2:W3:Y:S01]  /*0550*/  MUFU.EX2 R21, R23 ;  /* 0x0000001700157308 */ /* 0x0004e20000000800 */
[----:B------:R-:W-:Y:S01]  /*0560*/  FFMA R27, R16, 1.925963033500011079e-08, R27 ;  /* 0x32a57060101b7823 */ /* 0x000fe2000000001b */
[----:B------:R-:W-:-:S06]  /*0570*/  FFMA R29, R12, 1.4426950216293334961, -R29 ;  /* 0x3fb8aa3b0c1d7823 */ /* 0x000fcc000000081d */
[----:B------:R-:W4:Y:S01]  /*0580*/  MUFU.EX2 R22, R22 ;  /* 0x0000001600167308 */ /* 0x000f220000000800 */
[----:B--2---:R-:W-:Y:S01]  /*0590*/  SHF.L.U32 R23, R8, 0x17, RZ ;  /* 0x0000001708177819 */ /* 0x004fe200000006ff */
[----:B------:R-:W-:Y:S01]  /*05a0*/  FFMA R8, R14, 1.925963033500011079e-08, R25 ;  /* 0x32a570600e087823 */ /* 0x000fe20000000019 */
[----:B------:R-:W-:Y:S01]  /*05b0*/  SHF.L.U32 R25, R10, 0x17, RZ ;  /* 0x000000170a197819 */ /* 0x000fe200000006ff */
[----:B------:R-:W-:Y:S02]  /*05c0*/  FFMA R29, R12, 1.925963033500011079e-08, R29 ;  /* 0x32a570600c1d7823 */ /* 0x000fe4000000001d */
[----:B0-----:R-:W-:Y:S02]  /*05d0*/  FFMA R26, R23, R15, R26 ;  /* 0x0000000f171a7223 */ /* 0x001fe4000000001a */
[----:B------:R-:W0:Y:S01]  /*05e0*/  MUFU.EX2 R11, R27 ;  /* 0x0000001b000b7308 */ /* 0x000e220000000800 */
[----:B------:R-:W-:Y:S01]  /*05f0*/  SHF.L.U32 R13, R13, 0x17, RZ ;  /* 0x000000170d0d7819 */ /* 0x000fe200000006ff */
[----:B-1----:R-:W-:Y:S01]  /*0600*/  FFMA R26, R25, R19, R26 ;  /* 0x00000013191a7223 */ /* 0x002fe2000000001a */
[----:B------:R-:W-:-:S05]  /*0610*/  SHF.L.U32 R10, R17, 0x17, RZ ;  /* 0x00000017110a7819 */ /* 0x000fca00000006ff */
[----:B------:R-:W1:Y:S01]  /*0620*/  MUFU.EX2 R8, R8 ;  /* 0x0000000800087308 */ /* 0x000e620000000800 */
[----:B---3--:R-:W-:Y:S01]  /*0630*/  FFMA R13, R13, R21, R26 ;  /* 0x000000150d0d7223 */ /* 0x008fe2000000001a */
[----:B------:R-:W-:-:S06]  /*0640*/  SHF.L.U32 R15, R20, 0x17, RZ ;  /* 0x00000017140f7819 */ /* 0x000fcc00000006ff */
[----:B------:R-:W2:Y:S01]  /*0650*/  MUFU.EX2 R29, R29 ;  /* 0x0000001d001d7308 */ /* 0x000ea20000000800 */
[----:B----4-:R-:W-:Y:S01]  /*0660*/  FFMA R10, R10, R22, R13 ;  /* 0x000000160a0a7223 */ /* 0x010fe2000000000d */
[----:B------:R-:W-:-:S03]  /*0670*/  SHF.L.U32 R18, R18, 0x17, RZ ;  /* 0x0000001712127819 */ /* 0x000fc600000006ff */
[----:B0-----:R-:W-:Y:S01]  /*0680*/  FFMA R11, R15, R11, R10 ;  /* 0x0000000b0f0b7223 */ /* 0x001fe2000000000a */
[----:B------:R-:W-:-:S03]  /*0690*/  SHF.L.U32 R17, R6, 0x17, RZ ;  /* 0x0000001706117819 */ /* 0x000fc600000006ff */
[----:B-1----:R-:W-:-:S04]  /*06a0*/  FFMA R8, R18, R8, R11 ;  /* 0x0000000812087223 */ /* 0x002fc8000000000b */
[----:B--2---:R-:W-:Y:S01]  /*06b0*/  FFMA R17, R17, R29, R8 ;  /* 0x0000001d11117223 */ /* 0x004fe20000000008 */
[----:B------:R-:W-:Y:S06]  /*06c0*/  BRA.U UP1, `(.L_x_2) ;  /* 0xfffffff901c47547 */ /* 0x000fec000b83ffff */
.L_x_1:
[----:B------:R-:W-:Y:S05]  /*06d0*/  BRA.U !UP0, `(.L_x_0) ;  /* 0x0000000508507547 */ /* 0x000fea000b800000 */
[----:B------:R-:W-:Y:S02]  /*06e0*/  UISETP.GE.U32.AND UP0, UPT, UR7, 0x4, UPT ;  /* 0x000000040700788c */ /* 0x000fe4000bf06070 */
[----:B------:R-:W-:-:S04]  /*06f0*/  ULOP3.LUT UR5, UR6, 0x3, URZ, 0xc0, !UPT ;  /* 0x0000000306057892 */ /* 0x000fc8000f8ec0ff */
[----:B------:R-:W-:-:S03]  /*0700*/  UISETP.NE.AND UP1, UPT, UR5, URZ, UPT ;  /* 0x000000ff0500728c */ /* 0x000fc6000bf25270 */
[----:B------:R-:W-:Y:S08]  /*0710*/  BRA.U !UP0, `(.L_x_3) ;  /* 0x0000000108a07547 */ /* 0x000ff0000b800000 */
[----:B------:R-:W-:-:S05]  /*0720*/  IMAD.WIDE.U32 R10, R9, 0x4, R2 ;  /* 0x00000004090a7825 */ /* 0x000fca00078e0002 */
[----:B------:R-:W2:Y:S04]  /*0730*/  LDG.E R12, desc[UR10][R10.64] ;  /* 0x0000000a0a0c7981 */ /* 0x000ea8000c1e1900 */
[----:B------:R-:W3:Y:S04]  /*0740*/  LDG.E R14, desc[UR10][R10.64+0x4] ;  /* 0x0000040a0a0e7981 */ /* 0x000ee8000c1e1900 */
[----:B------:R-:W4:Y:S04]  /*0750*/  LDG.E R4, desc[UR10][R10.64+0x8] ;  /* 0x0000080a0a047981 */ /* 0x000f28000c1e1900 */
[----:B------:R0:W4:Y:S01]  /*0760*/  LDG.E R5, desc[UR10][R10.64+0xc] ;  /* 0x00000c0a0a057981 */ /* 0x000122000c1e1900 */
[----:B------:R-:W-:Y:S01]  /*0770*/  HFMA2 R19, -RZ, RZ, 0.96630859375, -0.0022525787353515625 ;  /* 0x3bbb989dff137431 */ /* 0x000fe200000001ff */
[----:B------:R-:W-:-:S02]  /*0780*/  MOV R21, 0x437c0000 ;  /* 0x437c000000157802 */ /* 0x000fc40000000f00 */
[----:B------:R-:W-:Y:S02]  /*0790*/  IADD3 R9, PT, PT, R9, 0x4, RZ ;  /* 0x0000000409097810 */ /* 0x000fe40007ffe0ff */
[----:B--2---:R-:W-:-:S04]  /*07a0*/  FFMA.SAT R8, R12, R19, 0.5 ;  /* 0x3f0000000c087423 */ /* 0x004fc80000002013 */
[----:B------:R-:W-:Y:S01]  /*07b0*/  FFMA.RM R8, R8, R21, 12582913 ;  /* 0x4b40000108087423 */ /* 0x000fe20000004015 */
[----:B---3--:R-:W-:-:S03]  /*07c0*/  FFMA.SAT R6, R14, R19, 0.5 ;  /* 0x3f0000000e067423 */ /* 0x008fc60000002013 */
[----:B------:R-:W-:Y:S01]  /*07d0*/  FADD R13, R8, -12583039 ;  /* 0xcb40007f080d7421 */ /* 0x000fe20000000000 */
[----:B------:R-:W-:Y:S01]  /*07e0*/  FFMA.RM R6, R6, R21, 12582913 ;  /* 0x4b40000106067423 */ /* 0x000fe20000004015 */
[----:B----4-:R-:W-:Y:S01]  /*07f0*/  FFMA.SAT R16, R4, R19, 0.5 ;  /* 0x3f00000004107423 */ /* 0x010fe20000002013 */
[----:B------:R-:W-:Y:S01]  /*0800*/  SHF.L.U32 R8, R8, 0x17, RZ ;  /* 0x0000001708087819 */ /* 0x000fe200000006ff */
[----:B------:R-:W-:Y:S01]  /*0810*/  FFMA R13, R12, 1.4426950216293334961, -R13 ;  /* 0x3fb8aa3b0c0d7823 */ /* 0x000fe2000000080d */
[----:B------:R-:W-:Y:S01]  /*0820*/  FADD R15, R6, -12583039 ;  /* 0xcb40007f060f7421 */ /* 0x000fe20000000000 */
[----:B0-----:R-:W-:Y:S02]  /*0830*/  FFMA.RM R10, R16, R21, 12582913 ;  /* 0x4b400001100a7423 */ /* 0x001fe40000004015 */
[----:B------:R-:W-:Y:S01]  /*0840*/  FFMA R12, R12, 1.925963033500011079e-08, R13 ;  /* 0x32a570600c0c7823 */ /* 0x000fe2000000000d */
[----:B------:R-:W-:Y:S01]  /*0850*/  FFMA.SAT R13, R5, R19, 0.5 ;  /* 0x3f000000050d7423 */ /* 0x000fe20000002013 */
[----:B------:R-:W-:Y:S01]  /*0860*/  FFMA R15, R14, 1.4426950216293334961, -R15 ;  /* 0x3fb8aa3b0e0f7823 */ /* 0x000fe2000000080f */
[C---:B------:R-:W-:Y:S01]  /*0870*/  FADD R11, R10.reuse, -12583039 ;  /* 0xcb40007f0a0b7421 */ /* 0x040fe20000000000 */
[----:B------:R-:W-:Y:S01]  /*0880*/  SHF.L.U32 R10, R10, 0x17, RZ ;  /* 0x000000170a0a7819 */ /* 0x000fe200000006ff */
[----:B------:R-:W-:Y:S01]  /*0890*/  FFMA.RM R13, R13, R21, 12582913 ;  /* 0x4b4000010d0d7423 */ /* 0x000fe20000004015 */
[----:B------:R-:W-:Y:S01]  /*08a0*/  FFMA R15, R14, 1.925963033500011079e-08, R15 ;  /* 0x32a570600e0f7823 */ /* 0x000fe2000000000f */
[----:B------:R-:W-:Y:S01]  /*08b0*/  FFMA R11, R4, 1.4426950216293334961, -R11 ;  /* 0x3fb8aa3b040b7823 */ /* 0x000fe2000000080b */
[----:B------:R-:W0:Y:S01]  /*08c0*/  MUFU.EX2 R12, R12 ;  /* 0x0000000c000c7308 */ /* 0x000e220000000800 */
[----:B------:R-:W-:-:S02]  /*08d0*/  FADD R14, R13, -12583039 ;  /* 0xcb40007f0d0e7421 */ /* 0x000fc40000000000 */
[----:B------:R-:W-:Y:S01]  /*08e0*/  FFMA R11, R4, 1.925963033500011079e-08, R11 ;  /* 0x32a57060040b7823 */ /* 0x000fe2000000000b */
[----:B------:R-:W-:Y:S01]  /*08f0*/  SHF.L.U32 R4, R13, 0x17, RZ ;  /* 0x000000170d047819 */ /* 0x000fe200000006ff */
[----:B------:R-:W-:-:S03]  /*0900*/  FFMA R14, R5, 1.4426950216293334961, -R14 ;  /* 0x3fb8aa3b050e7823 */ /* 0x000fc6000000080e */
[----:B------:R-:W1:Y:S01]  /*0910*/  MUFU.EX2 R15, R15 ;  /* 0x0000000f000f7308 */ /* 0x000e620000000800 */
[----:B------:R-:W-:Y:S01]  /*0920*/  FFMA R14, R5, 1.925963033500011079e-08, R14 ;  /* 0x32a57060050e7823 */ /* 0x000fe2000000000e */
[----:B------:R-:W-:-:S06]  /*0930*/  SHF.L.U32 R5, R6, 0x17, RZ ;  /* 0x0000001706057819 */ /* 0x000fcc00000006ff */
[----:B------:R-:W2:Y:S01]  /*0940*/  MUFU.EX2 R11, R11 ;  /* 0x0000000b000b7308 */ /* 0x000ea20000000800 */
[----:B0-----:R-:W-:-:S07]  /*0950*/  FFMA R8, R8, R12, R17 ;  /* 0x0000000c08087223 */ /* 0x001fce0000000011 */
[----:B------:R-:W0:Y:S01]  /*0960*/  MUFU.EX2 R14, R14 ;  /* 0x0000000e000e7308 */ /* 0x000e220000000800 */
[----:B-1----:R-:W-:-:S04]  /*0970*/  FFMA R5, R5, R15, R8 ;  /* 0x0000000f05057223 */ /* 0x002fc80000000008 */
[----:B--2---:R-:W-:-:S04]  /*0980*/  FFMA R5, R10, R11, R5 ;  /* 0x0000000b0a057223 */ /* 0x004fc80000000005 */
[----:B0-----:R-:W-:-:S07]  /*0990*/  FFMA R17, R4, R14, R5 ;  /* 0x0000000e04117223 */ /* 0x001fce0000000005 */
.L_x_3:
[----:B------:R-:W-:Y:S05]  /*09a0*/  BRA.U !UP1, `(.L_x_0) ;  /* 0x00000001099c7547 */ /* 0x000fea000b800000 */
[----:B------:R-:W-:Y:S02]  /*09b0*/  UISETP.NE.AND UP0, UPT, UR5, 0x1, UPT ;  /* 0x000000010500788c */ /* 0x000fe4000bf05270 */
[----:B------:R-:W-:-:S04]  /*09c0*/  ULOP3.LUT UR4, UR6, 0x1, URZ, 0xc0, !UPT ;  /* 0x0000000106047892 */ /* 0x000fc8000f8ec0ff */
[----:B------:R-:W-:-:S03]  /*09d0*/  UISETP.NE.U32.AND UP1, UPT, UR4, 0x1, UPT ;  /* 0x000000010400788c */ /* 0x000fc6000bf25070 */
[----:B------:R-:W-:Y:S08]  /*09e0*/  BRA.U !UP0, `(.L_x_4) ;  /* 0x0000000108587547 */ /* 0x000ff0000b800000 */
[----:B------:R-:W-:-:S05]  /*09f0*/  IMAD.WIDE.U32 R4, R9, 0x4, R2 ;  /* 0x0000000409047825 */ /* 0x000fca00078e0002 */
[----:B------:R-:W2:Y:S04]  /*0a00*/  LDG.E R6, desc[UR10][R4.64] ;  /* 0x0000000a04067981 */ /* 0x000ea8000c1e1900 */
[----:B------:R-:W3:Y:S01]  /*0a10*/  LDG.E R10, desc[UR10][R4.64+0x4] ;  /* 0x0000040a040a7981 */ /* 0x000ee2000c1e1900 */
[----:B------:R-:W-:Y:S01]  /*0a20*/  HFMA2 R11, -RZ, RZ, 0.96630859375, -0.0022525787353515625 ;  /* 0x3bbb989dff0b7431 */ /* 0x000fe200000001ff */
[----:B------:R-:W-:Y:S02]  /*0a30*/  MOV R13, 0x437c0000 ;  /* 0x437c0000000d7802 */ /* 0x000fe40000000f00 */
[----:B------:R-:W-:Y:S02]  /*0a40*/  IADD3 R9, PT, PT, R9, 0x2, RZ ;  /* 0x0000000209097810 */ /* 0x000fe40007ffe0ff */
[----:B--2---:R-:W-:-:S04]  /*0a50*/  FFMA.SAT R8, R6, R11, 0.5 ;  /* 0x3f00000006087423 */ /* 0x004fc8000000200b */
[----:B------:R-:W-:Y:S01]  /*0a60*/  FFMA.RM R8, R8, R13, 12582913 ;  /* 0x4b40000108087423 */ /* 0x000fe2000000400d */
[----:B---3--:R-:W-:-:S03]  /*0a70*/  FFMA.SAT R12, R10, R11, 0.5 ;  /* 0x3f0000000a0c7423 */ /* 0x008fc6000000200b */
[----:B------:R-:W-:Y:S01]  /*0a80*/  FADD R11, R8, -12583039 ;  /* 0xcb40007f080b7421 */ /* 0x000fe20000000000 */
[----:B------:R-:W-:Y:S01]  /*0a90*/  FFMA.RM R12, R12, R13, 12582913 ;  /* 0x4b4000010c0c7423 */ /* 0x000fe2000000400d */
[----:B------:R-:W-:Y:S02]  /*0aa0*/  SHF.L.U32 R8, R8, 0x17, RZ ;  /* 0x0000001708087819 */ /* 0x000fe400000006ff */
[----:B------:R-:W-:Y:S01]  /*0ab0*/  FFMA R11, R6, 1.4426950216293334961, -R11 ;  /* 0x3fb8aa3b060b7823 */ /* 0x000fe2000000080b */
[C---:B------:R-:W-:Y:S01]  /*0ac0*/  FADD R13, R12.reuse, -12583039 ;  /* 0xcb40007f0c0d7421 */ /* 0x040fe20000000000 */
[----:B------:R-:W-:Y:S02]  /*0ad0*/  SHF.L.U32 R5, R12, 0x17, RZ ;  /* 0x000000170c057819 */ /* 0x000fe400000006ff */
[----:B------:R-:W-:Y:S01]  /*0ae0*/  FFMA R11, R6, 1.925963033500011079e-08, R11 ;  /* 0x32a57060060b7823 */ /* 0x000fe2000000000b */
[----:B------:R-:W-:-:S04]  /*0af0*/  FFMA R13, R10, 1.4426950216293334961, -R13 ;  /* 0x3fb8aa3b0a0d7823 */ /* 0x000fc8000000080d */
[----:B------:R-:W-:Y:S01]  /*0b00*/  FFMA R13, R10, 1.925963033500011079e-08, R13 ;  /* 0x32a570600a0d7823 */ /* 0x000fe2000000000d */
[----:B------:R-:W0:Y:S08]  /*0b10*/  MUFU.EX2 R11, R11 ;  /* 0x0000000b000b7308 */ /* 0x000e300000000800 */
[----:B------:R-:W1:Y:S01]  /*0b20*/  MUFU.EX2 R13, R13 ;  /* 0x0000000d000d7308 */ /* 0x000e620000000800 */
[----:B0-----:R-:W-:-:S04]  /*0b30*/  FFMA R8, R8, R11, R17 ;  /* 0x0000000b08087223 */ /* 0x001fc80000000011 */
[----:B-1----:R-:W-:-:S07]  /*0b40*/  FFMA R17, R5, R13, R8 ;  /* 0x0000000d05117223 */ /* 0x002fce0000000008 */
.L_x_4:
[----:B------:R-:W-:Y:S05]  /*0b50*/  BRA.U UP1, `(.L_x_0) ;  /* 0x0000000101307547 */ /* 0x000fea000b800000 */
[----:B------:R-:W-:-:S06]  /*0b60*/  IMAD.WIDE.U32 R2, R9, 0x4, R2 ;  /* 0x0000000409027825 */ /* 0x000fcc00078e0002 */
[----:B------:R-:W2:Y:S01]  /*0b70*/  LDG.E R2, desc[UR10][R2.64] ;  /* 0x0000000a02027981 */ /* 0x000ea2000c1e1900 */
[----:B------:R-:W-:Y:S01]  /*0b80*/  HFMA2 R5, -RZ, RZ, 0.96630859375, -0.0022525787353515625 ;  /* 0x3bbb989dff057431 */ /* 0x000fe200000001ff */
[----:B------:R-:W-:-:S04]  /*0b90*/  MOV R9, 0x437c0000 ;  /* 0x437c000000097802 */ /* 0x000fc80000000f00 */
[----:B--2---:R-:W-:-:S04]  /*0ba0*/  FFMA.SAT R4, R2, R5, 0.5 ;  /* 0x3f00000002047423 */ /* 0x004fc80000002005 */
[----:B------:R-:W-:-:S04]  /*0bb0*/  FFMA.RM R4, R4, R9, 12582913 ;  /* 0x4b40000104047423 */ /* 0x000fc80000004009 */
[C---:B------:R-:W-:Y:S01]  /*0bc0*/  FADD R5, R4.reuse, -12583039 ;  /* 0xcb40007f04057421 */ /* 0x040fe20000000000 */
[----:B------:R-:W-:-:S03]  /*0bd0*/  SHF.L.U32 R4, R4, 0x17, RZ ;  /* 0x0000001704047819 */ /* 0x000fc600000006ff */
[----:B------:R-:W-:-:S04]  /*0be0*/  FFMA R5, R2, 1.4426950216293334961, -R5 ;  /* 0x3fb8aa3b02057823 */ /* 0x000fc80000000805 */
[----:B------:R-:W-:-:S06]  /*0bf0*/  FFMA R5, R2, 1.925963033500011079e-08, R5 ;  /* 0x32a5706002057823 */ /* 0x000fcc0000000005 */
[----:B------:R-:W0:Y:S02]  /*0c00*/  MUFU.EX2 R5, R5 ;  /* 0x0000000500057308 */ /* 0x000e240000000800 */
[----:B0-----:R-:W-:-:S07]  /*0c10*/  FFMA R17, R4, R5, R17 ;  /* 0x0000000504117223 */ /* 0x001fce0000000011 */
.L_x_0:
[----:B------:R-:W-:Y:S01]  /*0c20*/  MOV R3, 0x3bbb989d ;  /* 0x3bbb989d00037802 */ /* 0x000fe20000000f00 */
[----:B------:R-:W0:Y:S01]  /*0c30*/  MUFU.RCP R4, R17 ;  /* 0x0000001100047308 */ /* 0x000e220000001000 */
[----:B------:R-:W-:Y:S01]  /*0c40*/  MOV R5, 0x437c0000 ;  /* 0x437c000000057802 */ /* 0x000fe20000000f00 */
[----:B------:R-:W-:Y:S02]  /*0c50*/  BSSY.RECONVERGENT B0, `(.L_x_5) ;  /* 0x0000014000007945 */ /* 0x000fe40003800200 */
[----:B-----5:R-:W-:-:S04]  /*0c60*/  FFMA.SAT R2, R0, R3, 0.5 ;  /* 0x3f00000000027423 */ /* 0x020fc80000002003 */
[----:B------:R-:W-:-:S04]  /*0c70*/  FFMA.RM R2, R2, R5, 12582913 ;  /* 0x4b40000102027423 */ /* 0x000fc80000004005 */
[C---:B------:R-:W-:Y:S01]  /*0c80*/  FADD R3, R2.reuse, -12583039 ;  /* 0xcb40007f02037421 */ /* 0x040fe20000000000 */
[----:B------:R-:W-:-:S03]  /*0c90*/  SHF.L.U32 R5, R2, 0x17, RZ ;  /* 0x0000001702057819 */ /* 0x000fc600000006ff */
[----:B------:R-:W-:Y:S01]  /*0ca0*/  FFMA R3, R0, 1.4426950216293334961, -R3 ;  /* 0x3fb8aa3b00037823 */ /* 0x000fe20000000803 */
[----:B0-----:R-:W-:-:S03]  /*0cb0*/  FFMA R9, R4, -R17, 1 ;  /* 0x3f80000004097423 */ /* 0x001fc60000000811 */
[----:B------:R-:W-:Y:S01]  /*0cc0*/  FFMA R3, R0, 1.925963033500011079e-08, R3 ;  /* 0x32a5706000037823 */ /* 0x000fe20000000003 */
[----:B------:R-:W-:-:S03]  /*0cd0*/  FFMA R9, R4, R9, R4 ;  /* 0x0000000904097223 */ /* 0x000fc60000000004 */
[----:B------:R-:W0:Y:S02]  /*0ce0*/  MUFU.EX2 R0, R3 ;  /* 0x0000000300007308 */ /* 0x000e240000000800 */
[----:B0-----:R-:W-:-:S06]  /*0cf0*/  FMUL R0, R0, R5 ;  /* 0x0000000500007220 */ /* 0x001fcc0000400000 */
[----:B------:R-:W0:Y:S01]  /*0d00*/  FCHK P0, R0, R17 ;  /* 0x0000001100007302 */ /* 0x000e220000000000 */
[----:B------:R-:W-:-:S04]  /*0d10*/  FFMA R2, R0, R9, RZ ;  /* 0x0000000900027223 */ /* 0x000fc800000000ff */
[----:B------:R-:W-:-:S04]  /*0d20*/  FFMA R4, R2, -R17, R0 ;  /* 0x8000001102047223 */ /* 0x000fc80000000000 */
[----:B------:R-:W-:Y:S01]  /*0d30*/  FFMA R9, R9, R4, R2 ;  /* 0x0000000409097223 */ /* 0x000fe20000000002 */
[----:B0-----:R-:W-:Y:S06]  /*0d40*/  @!P0 BRA `(.L_x_6) ;  /* 0x0000000000108947 */ /* 0x001fec0003800000 */
[----:B------:R-:W-:Y:S02]  /*0d50*/  MOV R3, R17 ;  /* 0x0000001100037202 */ /* 0x000fe40000000f00 */
[----:B------:R-:W-:-:S07]  /*0d60*/  MOV R2, 0xd80 ;  /* 0x00000d8000027802 */ /* 0x000fce0000000f00 */
[----:B------:R-:W-:Y:S05]  /*0d70*/  CALL.REL.NOINC `($__internal_0_$__cuda_sm3x_div_rn_noftz_f32_slowpath) ;  /* 0x0000000000187944 */ /* 0x000fea0003c00000 */
[----:B------:R-:W-:-:S07]  /*0d80*/  MOV R9, R0 ;  /* 0x0000000000097202 */ /* 0x000fce0000000f00 */
.L_x_6:
[----:B------:R-:W-:Y:S05]  /*0d90*/  BSYNC.RECONVERGENT B0 ;  /* 0x0000000000007941 */ /* 0x000fea0003800200 */
.L_x_5:
[----:B------:R-:W0:Y:S02]  /*0da0*/  LDC.64 R2, c[0x0][0x388] ;  /* 0x0000e200ff027b82 */ /* 0x000e240000000a00 */
[----:B0-----:R-:W-:-:S05]  /*0db0*/  IMAD.WIDE R2, R7, 0x4, R2 ;  /* 0x0000000407027825 */ /* 0x001fca00078e0202 */
[----:B------:R-:W-:Y:S01]  /*0dc0*/  STG.E desc[UR10][R2.64], R9 ;  /* 0x0000000902007986 */ /* 0x000fe2000c10190a */
[----:B------:R-:W-:Y:S05]  /*0dd0*/  EXIT ;  /* 0x000000000000794d */ /* 0x000fea0003800000 */
        .weak           $__internal_0_$__cuda_sm3x_div_rn_noftz_f32_slowpath
        .type           $__internal_0_$__cuda_sm3x_div_rn_noftz_f32_slowpath,@function
        .size           $__internal_0_$__cuda_sm3x_div_rn_noftz_f32_slowpath,(.L_x_19 - $__internal_0_$__cuda_sm3x_div_rn_noftz_f32_slowpath)
$__internal_0_$__cuda_sm3x_div_rn_noftz_f32_slowpath:
[----:B------:R-:W-:Y:S01]  /*0de0*/  SHF.R.U32.HI R5, RZ, 0x17, R3 ;  /* 0x00000017ff057819 */ /* 0x000fe20000011603 */
[----:B------:R-:W-:Y:S01]  /*0df0*/  BSSY.RECONVERGENT B1, `(.L_x_7) ;  /* 0x0000063000017945 */ /* 0x000fe20003800200 */
[----:B------:R-:W-:Y:S02]  /*0e00*/  SHF.R.U32.HI R4, RZ, 0x17, R0 ;  /* 0x00000017ff047819 */ /* 0x000fe40000011600 */
[----:B------:R-:W-:Y:S02]  /*0e10*/  LOP3.LUT R13, R5, 0xff, RZ, 0xc0, !PT ;  /* 0x000000ff050d7812 */ /* 0x000fe400078ec0ff */
[----:B------:R-:W-:Y:S02]  /*0e20*/  LOP3.LUT R4, R4, 0xff, RZ, 0xc0, !PT ;  /* 0x000000ff04047812 */ /* 0x000fe400078ec0ff */
[----:B------:R-:W-:Y:S02]  /*0e30*/  IADD3 R9, PT, PT, R13, -0x1, RZ ;  /* 0xffffffff0d097810 */ /* 0x000fe40007ffe0ff */
[----:B------:R-:W-:-:S02]  /*0e40*/  IADD3 R8, PT, PT, R4, -0x1, RZ ;  /* 0xffffffff04087810 */ /* 0x000fc40007ffe0ff */
[----:B------:R-:W-:Y:S02]  /*0e50*/  ISETP.GT.U32.AND P0, PT, R9, 0xfd, PT ;  /* 0x000000fd0900780c */ /* 0x000fe40003f04070 */
[----:B------:R-:W-:Y:S02]  /*0e60*/  MOV R5, R0 ;  /* 0x0000000000057202 */ /* 0x000fe40000000f00 */
[----:B------:R-:W-:-:S13]  /*0e70*/  ISETP.GT.U32.OR P0, PT, R8, 0xfd, P0 ;  /* 0x000000fd0800780c */ /* 0x000fda0000704470 */
[----:B------:R-:W-:Y:S01]  /*0e80*/  @!P0 MOV R6, RZ ;  /* 0x000000ff00068202 */ /* 0x000fe20000000f00 */
[----:B------:R-:W-:Y:S06]  /*0e90*/  @!P0 BRA `(.L_x_8) ;  /* 0x00000000005c8947 */ /* 0x000fec0003800000 */
[----:B------:R-:W-:Y:S02]  /*0ea0*/  FSETP.GTU.FTZ.AND P1, PT, |R3|, +INF , PT ;  /* 0x7f8000000300780b */ /* 0x000fe40003f3c200 */
[----:B------:R-:W-:-:S04]  /*0eb0*/  FSETP.GTU.FTZ.AND P0, PT, |R0|, +INF , PT ;  /* 0x7f8000000000780b */ /* 0x000fc80003f1c200 */
[----:B------:R-:W-:-:S13]  /*0ec0*/  PLOP3.LUT P0, PT, P0, P1, PT, 0xf8, 0x8f ;  /* 0x00000000008f781c */ /* 0x000fda0000703f70 */
[----:B------:R-:W-:Y:S05]  /*0ed0*/  @P0 BRA `(.L_x_9) ;  /* 0x00000004004c0947 */ /* 0x000fea0003800000 */
[----:B------:R-:W-:-:S13]  /*0ee0*/  LOP3.LUT P0, RZ, R3, 0x7fffffff, R5, 0xc8, !PT ;  /* 0x7fffffff03ff7812 */ /* 0x000fda000780c805 */
[----:B------:R-:W-:Y:S05]  /*0ef0*/  @!P0 BRA `(.L_x_10) ;  /* 0x00000004003c8947 */ /* 0x000fea0003800000 */
[C---:B------:R-:W-:Y:S02]  /*0f00*/  FSETP.NEU.FTZ.AND P2, PT, |R0|.reuse, +INF , PT ;  /* 0x7f8000000000780b */ /* 0x040fe40003f5d200 */
[----:B------:R-:W-:Y:S02]  /*0f10*/  FSETP.NEU.FTZ.AND P1, PT, |R3|, +INF , PT ;  /* 0x7f8000000300780b */ /* 0x000fe40003f3d200 */
[----:B------:R-:W-:-:S11]  /*0f20*/  FSETP.NEU.FTZ.AND P0, PT, |R0|, +INF , PT ;  /* 0x7f8000000000780b */ /* 0x000fd60003f1d200 */
[----:B------:R-:W-:Y:S05]  /*0f30*/  @!P1 BRA !P2, `(.L_x_10) ;  /* 0x00000004002c9947 */ /* 0x000fea0005000000 */
[----:B------:R-:W-:-:S04]  /*0f40*/  LOP3.LUT P2, RZ, R5, 0x7fffffff, RZ, 0xc0, !PT ;  /* 0x7fffffff05ff7812 */ /* 0x000fc8000784c0ff */
[----:B------:R-:W-:-:S13]  /*0f50*/  PLOP3.LUT P1, PT, P1, P2, PT, 0x2f, 0xf2 ;  /* 0x0000000000f2781c */ /* 0x000fda0000f24577 */
[----:B------:R-:W-:Y:S05]  /*0f60*/  @P1 BRA `(.L_x_11) ;  /* 0x0000000400181947 */ /* 0x000fea0003800000 */
[----:B------:R-:W-:-:S04]  /*0f70*/  LOP3.LUT P1, RZ, R3, 0x7fffffff, RZ, 0xc0, !PT ;  /* 0x7fffffff03ff7812 */ /* 0x000fc8000782c0ff */
[----:B------:R-:W-:-:S13]  /*0f80*/  PLOP3.LUT P0, PT, P0, P1, PT, 0x2f, 0xf2 ;  /* 0x0000000000f2781c */ /* 0x000fda0000702577 */
[----:B------:R-:W-:Y:S05]  /*0f90*/  @P0 BRA `(.L_x_12) ;  /* 0x0000000400000947 */ /* 0x000fea0003800000 */
[----:B------:R-:W-:Y:S02]  /*0fa0*/  ISETP.GE.AND P0, PT, R8, RZ, PT ;  /* 0x000000ff0800720c */ /* 0x000fe40003f06270 */
[----:B------:R-:W-:-:S11]  /*0fb0*/  ISETP.GE.AND P1, PT, R9, RZ, PT ;  /* 0x000000ff0900720c */ /* 0x000fd60003f26270 */
[----:B------:R-:W-:Y:S01]  /*0fc0*/  @P0 MOV R6, RZ ;  /* 0x000000ff00060202 */ /* 0x000fe20000000f00 */
[----:B------:R-:W-:Y:S01]  /*0fd0*/  @!P0 FFMA R5, R0, 1.84467440737095516160e+19, RZ ;  /* 0x5f80000000058823 */ /* 0x000fe200000000ff */
[----:B------:R-:W-:Y:S01]  /*0fe0*/  @!P0 MOV R6, 0xffffffc0 ;  /* 0xffffffc000068802 */ /* 0x000fe20000000f00 */
[----:B------:R-:W-:-:S03]  /*0ff0*/  @!P1 FFMA R3, R3, 1.84467440737095516160e+19, RZ ;  /* 0x5f80000003039823 */ /* 0x000fc600000000ff */
[----:B------:R-:W-:-:S07]  /*1000*/  @!P1 IADD3 R6, PT, PT, R6, 0x40, RZ ;  /* 0x0000004006069810 */ /* 0x000fce0007ffe0ff */
.L_x_8:
[----:B------:R-:W-:Y:S01]  /*1010*/  LEA R0, R13, 0xc0800000, 0x17 ;  /* 0xc08000000d007811 */ /* 0x000fe200078eb8ff */
[----:B------:R-:W-:Y:S01]  /*1020*/  BSSY.RECONVERGENT B2, `(.L_x_13) ;  /* 0x0000036000027945 */ /* 0x000fe20003800200 */
[----:B------:R-:W-:Y:S02]  /*1030*/  IADD3 R4, PT, PT, R4, -0x7f, RZ ;  /* 0xffffff8104047810 */ /* 0x000fe40007ffe0ff */
[----:B------:R-:W-:-:S03]  /*1040*/  IADD3 R3, PT, PT, -R0, R3, RZ ;  /* 0x0000000300037210 */ /* 0x000fc60007ffe1ff */
[----:B------:R-:W-:Y:S01]  /*1050*/  IMAD R0, R4, -0x800000, R5 ;  /* 0xff80000004007824 */ /* 0x000fe200078e0205 */
[----:B------:R-:W0:Y:S01]  /*1060*/  MUFU.RCP R8, R3 ;  /* 0x0000000300087308 */ /* 0x000e220000001000 */
[----:B------:R-:W-:-:S04]  /*1070*/  FADD.FTZ R9, -R3, -RZ ;  /* 0x800000ff03097221 */ /* 0x000fc80000010100 */
[----:B0-----:R-:W-:-:S04]  /*1080*/  FFMA R11, R8, R9, 1 ;  /* 0x3f800000080b7423 */ /* 0x001fc80000000009 */
[----:B------:R-:W-:-:S04]  /*1090*/  FFMA R10, R8, R11, R8 ;  /* 0x0000000b080a7223 */ /* 0x000fc80000000008 */
[----:B------:R-:W-:-:S04]  /*10a0*/  FFMA R5, R0, R10, RZ ;  /* 0x0000000a00057223 */ /* 0x000fc800000000ff */
[----:B------:R-:W-:-:S04]  /*10b0*/  FFMA R8, R9, R5, R0 ;  /* 0x0000000509087223 */ /* 0x000fc80000000000 */
[----:B------:R-:W-:Y:S01]  /*10c0*/  FFMA R11, R10, R8, R5 ;  /* 0x000000080a0b7223 */ /* 0x000fe20000000005 */
[----:B------:R-:W-:-:S03]  /*10d0*/  IADD3 R5, PT, PT, R4, 0x7f, -R13 ;  /* 0x0000007f04057810 */ /* 0x000fc60007ffe80d */
[----:B------:R-:W-:Y:S01]  /*10e0*/  FFMA R8, R9, R11, R0 ;  /* 0x0000000b09087223 */ /* 0x000fe20000000000 */
[----:B------:R-:W-:-:S03]  /*10f0*/  IADD3 R5, PT, PT, R5, R6, RZ ;  /* 0x0000000605057210 */ /* 0x000fc60007ffe0ff */
[----:B------:R-:W-:-:S05]  /*1100*/  FFMA R0, R10, R8, R11 ;  /* 0x000000080a007223 */ /* 0x000fca000000000b */
[----:B------:R-:W-:-:S04]  /*1110*/  SHF.R.U32.HI R3, RZ, 0x17, R0 ;  /* 0x00000017ff037819 */ /* 0x000fc80000011600 */
[----:B------:R-:W-:-:S04]  /*1120*/  LOP3.LUT R3, R3, 0xff, RZ, 0xc0, !PT ;  /* 0x000000ff03037812 */ /* 0x000fc800078ec0ff */
[----:B------:R-:W-:-:S04]  /*1130*/  IADD3 R9, PT, PT, R3, R5, RZ ;  /* 0x0000000503097210 */ /* 0x000fc80007ffe0ff */
[----:B------:R-:W-:-:S04]  /*1140*/  IADD3 R3, PT, PT, R9, -0x1, RZ ;  /* 0xffffffff09037810 */ /* 0x000fc80007ffe0ff */
[----:B------:R-:W-:-:S13]  /*1150*/  ISETP.GE.U32.AND P0, PT, R3, 0xfe, PT ;  /* 0x000000fe0300780c */ /* 0x000fda0003f06070 */
[----:B------:R-:W-:Y:S05]  /*1160*/  @!P0 BRA `(.L_x_14) ;  /* 0x0000000000808947 */ /* 0x000fea0003800000 */
[----:B------:R-:W-:-:S13]  /*1170*/  ISETP.GT.AND P0, PT, R9, 0xfe, PT ;  /* 0x000000fe0900780c */ /* 0x000fda0003f04270 */
[----:B------:R-:W-:Y:S05]  /*1180*/  @P0 BRA `(.L_x_15) ;  /* 0x00000000006c0947 */ /* 0x000fea0003800000 */
[----:B------:R-:W-:-:S13]  /*1190*/  ISETP.GE.AND P0, PT, R9, 0x1, PT ;  /* 0x000000010900780c */ /* 0x000fda0003f06270 */
[----:B------:R-:W-:Y:S05]  /*11a0*/  @P0 BRA `(.L_x_16) ;  /* 0x0000000000740947 */ /* 0x000fea0003800000 */
[----:B------:R-:W-:Y:S02]  /*11b0*/  ISETP.GE.AND P0, PT, R9, -0x18, PT ;  /* 0xffffffe80900780c */ /* 0x000fe40003f06270 */
[----:B------:R-:W-:-:S11]  /*11c0*/  LOP3.LUT R0, R0, 0x80000000, RZ, 0xc0, !PT ;  /* 0x8000000000007812 */ /* 0x000fd600078ec0ff */
[----:B------:R-:W-:Y:S05]  /*11d0*/  @!P0 BRA `(.L_x_16) ;  /* 0x0000000000688947 */ /* 0x000fea0003800000 */
[CCC-:B------:R-:W-:Y:S01]  /*11e0*/  FFMA.RZ R3, R10.reuse, R8.reuse, R11.reuse ;  /* 0x000000080a037223 */ /* 0x1c0fe2000000c00b */
[C---:B------:R-:W-:Y:S01]  /*11f0*/  IADD3 R6, PT, PT, R9.reuse, 0x20, RZ ;  /* 0x0000002009067810 */ /* 0x040fe20007ffe0ff */
[CCC-:B------:R-:W-:Y:S01]  /*1200*/  FFMA.RM R4, R10.reuse, R8.reuse, R11.reuse ;  /* 0x000000080a047223 */ /* 0x1c0fe2000000400b */
[----:B------:R-:W-:Y:S02]  /*1210*/  ISETP.NE.AND P2, PT, R9, RZ, PT ;  /* 0x000000ff0900720c */ /* 0x000fe40003f45270 */
[----:B------:R-:W-:Y:S01]  /*1220*/  LOP3.LUT R5, R3, 0x7fffff, RZ, 0xc0, !PT ;  /* 0x007fffff03057812 */ /* 0x000fe200078ec0ff */
[----:B------:R-:W-:Y:S01]  /*1230*/  FFMA.RP R3, R10, R8, R11 ;  /* 0x000000080a037223 */ /* 0x000fe2000000800b */
[----:B------:R-:W-:Y:S02]  /*1240*/  ISETP.NE.AND P1, PT, R9, RZ, PT ;  /* 0x000000ff0900720c */ /* 0x000fe40003f25270 */
[----:B------:R-:W-:Y:S02]  /*1250*/  LOP3.LUT R5, R5, 0x800000, RZ, 0xfc, !PT ;  /* 0x0080000005057812 */ /* 0x000fe400078efcff */
[----:B------:R-:W-:-:S02]  /*1260*/  IADD3 R8, PT, PT, -R9, RZ, RZ ;  /* 0x000000ff09087210 */ /* 0x000fc40007ffe1ff */
[----:B------:R-:W-:Y:S02]  /*1270*/  SHF.L.U32 R6, R5, R6, RZ ;  /* 0x0000000605067219 */ /* 0x000fe400000006ff */
[----:B------:R-:W-:Y:S02]  /*1280*/  FSETP.NEU.FTZ.AND P0, PT, R3, R4, PT ;  /* 0x000000040300720b */ /* 0x000fe40003f1d000 */
[----:B------:R-:W-:Y:S02]  /*1290*/  SEL R4, R8, RZ, P2 ;  /* 0x000000ff08047207 */ /* 0x000fe40001000000 */
[----:B------:R-:W-:Y:S02]  /*12a0*/  ISETP.NE.AND P1, PT, R6, RZ, P1 ;  /* 0x000000ff0600720c */ /* 0x000fe40000f25270 */
[----:B------:R-:W-:Y:S02]  /*12b0*/  SHF.R.U32.HI R4, RZ, R4, R5 ;  /* 0x00000004ff047219 */ /* 0x000fe40000011605 */
[----:B------:R-:W-:-:S02]  /*12c0*/  PLOP3.LUT P0, PT, P0, P1, PT, 0xf8, 0x8f ;  /* 0x00000000008f781c */ /* 0x000fc40000703f70 */
[----:B------:R-:W-:Y:S02]  /*12d0*/  SHF.R.U32.HI R6, RZ, 0x1, R4 ;  /* 0x00000001ff067819 */ /* 0x000fe40000011604 */
[----:B------:R-:W-:-:S04]  /*12e0*/  SEL R3, RZ, 0x1, !P0 ;  /* 0x00000001ff037807 */ /* 0x000fc80004000000 */
[----:B------:R-:W-:-:S04]  /*12f0*/  LOP3.LUT R3, R3, 0x1, R6, 0xf8, !PT ;  /* 0x0000000103037812 */ /* 0x000fc800078ef806 */
[----:B------:R-:W-:-:S04]  /*1300*/  LOP3.LUT R3, R3, R4, RZ, 0xc0, !PT ;  /* 0x0000000403037212 */ /* 0x000fc800078ec0ff */
[----:B------:R-:W-:-:S04]  /*1310*/  IADD3 R3, PT, PT, R6, R3, RZ ;  /* 0x0000000306037210 */ /* 0x000fc80007ffe0ff */
[----:B------:R-:W-:Y:S01]  /*1320*/  LOP3.LUT R0, R3, R0, RZ, 0xfc, !PT ;  /* 0x0000000003007212 */ /* 0x000fe200078efcff */
[----:B------:R-:W-:Y:S06]  /*1330*/  BRA `(.L_x_16) ;  /* 0x0000000000107947 */ /* 0x000fec0003800000 */
.L_x_15:
[----:B------:R-:W-:-:S04]  /*1340*/  LOP3.LUT R0, R0, 0x80000000, RZ, 0xc0, !PT ;  /* 0x8000000000007812 */ /* 0x000fc800078ec0ff */
[----:B------:R-:W-:Y:S01]  /*1350*/  LOP3.LUT R0, R0, 0x7f800000, RZ, 0xfc, !PT ;  /* 0x7f80000000007812 */ /* 0x000fe200078efcff */
[----:B------:R-:W-:Y:S06]  /*1360*/  BRA `(.L_x_16) ;  /* 0x0000000000047947 */ /* 0x000fec0003800000 */
.L_x_14:
[----:B------:R-:W-:-:S07]  /*1370*/  LEA R0, R5, R0, 0x17 ;  /* 0x0000000005007211 */ /* 0x000fce00078eb8ff */
.L_x_16:
[----:B------:R-:W-:Y:S05]  /*1380*/  BSYNC.RECONVERGENT B2 ;  /* 0x0000000000027941 */ /* 0x000fea0003800200 */
.L_x_13:
[----:B------:R-:W-:Y:S05]  /*1390*/  BRA `(.L_x_17) ;  /* 0x0000000000207947 */ /* 0x000fea0003800000 */
.L_x_12:
[----:B------:R-:W-:-:S04]  /*13a0*/  LOP3.LUT R0, R3, 0x80000000, R5, 0x48, !PT ;  /* 0x8000000003007812 */ /* 0x000fc800078e4805 */
[----:B------:R-:W-:Y:S01]  /*13b0*/  LOP3.LUT R0, R0, 0x7f800000, RZ, 0xfc, !PT ;  /* 0x7f80000000007812 */ /* 0x000fe200078efcff */
[----:B------:R-:W-:Y:S06]  /*13c0*/  BRA `(.L_x_17) ;  /* 0x0000000000147947 */ /* 0x000fec0003800000 */
.L_x_11:
[----:B------:R-:W-:Y:S01]  /*13d0*/  LOP3.LUT R0, R3, 0x80000000, R5, 0x48, !PT ;  /* 0x8000000003007812 */ /* 0x000fe200078e4805 */
[----:B------:R-:W-:Y:S06]  /*13e0*/  BRA `(.L_x_17) ;  /* 0x00000000000c7947 */ /* 0x000fec0003800000 */
.L_x_10:
[----:B------:R-:W0:Y:S01]  /*13f0*/  MUFU.RSQ R0, -QNAN ;  /* 0xffc0000000007908 */ /* 0x000e220000001400 */
[----:B------:R-:W-:Y:S05]  /*1400*/  BRA `(.L_x_17) ;  /* 0x0000000000047947 */ /* 0x000fea0003800000 */
.L_x_9:
[----:B------:R-:W-:-:S07]  /*1410*/  FADD.FTZ R0, R0, R3 ;  /* 0x0000000300007221 */ /* 0x000fce0000010000 */
.L_x_17:
[----:B------:R-:W-:Y:S05]  /*1420*/  BSYNC.RECONVERGENT B1 ;  /* 0x0000000000017941 */ /* 0x000fea0003800200 */
.L_x_7:
[----:B------:R-:W-:-:S04]  /*1430*/  HFMA2 R3, -RZ, RZ, 0, 0 ;  /* 0x00000000ff037431 */ /* 0x000fc800000001ff */
[----:B0-----:R-:W-:Y:S05]  /*1440*/  RET.REL.NODEC R2 `(_Z13softmaxKernelPfS_i) ;  /* 0xffffffe802ec7950 */ /* 0x001fea0003c3ffff */
.L_x_18:
[----:B------:R-:W-:-:S00]  /*1450*/  BRA `(.L_x_18) ;  /* 0xfffffffc00fc7947 */ /* 0x000fc0000383ffff */
[----:B------:R-:W-:-:S00]  /*1460*/  NOP ;  /* 0x0000000000007918 */ /* 0x000fc00000000000 */
        /* <DEDUP_REMOVED lines=9> */
.L_x_19:


//--------------------- .nv.shared.reserved.0     --------------------------
	.section	.nv.shared.reserved.0,"aw",@nobits
	.weak		__nv_reservedSMEM_offset_0_alias
	.size		__nv_reservedSMEM_offset_0_alias, 0, 64
	.other		__nv_reservedSMEM_offset_0_alias,@"STO_CUDA_RESERVED_SHARED STV_DEFAULT"
__nv_reservedSMEM_offset_0_alias:
	.zero		0
	.zero		64


//--------------------- .nv.constant0._Z13softmaxKernelPfS_i --------------------------
	.section	.nv.constant0._Z13softmaxKernelPfS_i,"a",@progbits
	.sectionflags	@""
	.align	4
.nv.constant0._Z13softmaxKernelPfS_i:
	.zero		916


//--------------------- SYMBOLS --------------------------

	.type		.nv.reservedSmem.offset0,@object
	.size		.nv.reservedSmem.offset0,0x4
